//
// Generated by NVIDIA NVVM Compiler
//
// Compiler Build ID: CL-36424714
// Cuda compilation tools, release 13.0, V13.0.88
// Based on NVVM 20.0.0
//

.version 9.0
.target sm_100
.address_size 64

	// .globl	_Z13sayHelloWorldPi
.extern .func  (.param .b32 func_retval0) vprintf
(
	.param .b64 vprintf_param_0,
	.param .b64 vprintf_param_1
)
;
.global .align 1 .b8 $str[42] = {72, 101, 108, 108, 111, 32, 87, 111, 114, 108, 100, 32, 102, 114, 111, 109, 32, 66, 108, 111, 99, 107, 32, 37, 100, 32, 97, 110, 100, 32, 84, 104, 114, 101, 97, 100, 32, 37, 100, 32, 10};

.visible .entry _Z13sayHelloWorldPi(
	.param .u64 .ptr .align 1 _Z13sayHelloWorldPi_param_0
)
{
	.local .align 8 .b8 	__local_depot0[8];
	.reg .b64 	%SP;
	.reg .b64 	%SPL;
	.reg .b32 	%r<6>;
	.reg .b64 	%rd<7>;

	mov.u64 	%SPL, __local_depot0;
	cvta.local.u64 	%SP, %SPL;
	ld.param.u64 	%rd1, [_Z13sayHelloWorldPi_param_0];
	cvta.to.global.u64 	%rd2, %rd1;
	add.u64 	%rd3, %SP, 0;
	add.u64 	%rd4, %SPL, 0;
	mov.u32 	%r1, %ctaid.x;
	mov.u32 	%r2, %tid.x;
	st.local.v2.u32 	[%rd4], {%r1, %r2};
	mov.u64 	%rd5, $str;
	cvta.global.u64 	%rd6, %rd5;
	{ // callseq 0, 0
	.param .b64 param0;
	st.param.b64 	[param0], %rd6;
	.param .b64 param1;
	st.param.b64 	[param1], %rd3;
	.param .b32 retval0;
	call.uni (retval0), 
	vprintf, 
	(
	param0, 
	param1
	);
	ld.param.b32 	%r3, [retval0];
	} // callseq 0
	atom.global.add.u32 	%r5, [%rd2], 1;
	ret;

}


// ===== COMPILED SASS (sm_100) =====

	.target	sm_100

	.elftype	@"ET_EXEC"


//--------------------- .note.nv.tkinfo           --------------------------
	.section	.note.nv.tkinfo,"",@"SHT_NOTE"
	.sectionflags	@"SHF_NOTE_NV_TKINFO"
	.tkinfo
        /*0018*/ 	.word	0x00000002
        /*0030*/ 	.string	""
        /*0030*/ 	.string	"ptxas"
        /*0030*/ 	.string	"Cuda compilation tools, release 13.0, V13.0.88"
        /*0030*/ 	.string	"Build cuda_13.0.r13.0/compiler.36424714_0"
        /*0030*/ 	.string	"-arch sm_100 -m 64 "



//--------------------- .note.nv.cuinfo           --------------------------
	.section	.note.nv.cuinfo,"",@"SHT_NOTE"
	.sectionflags	@"SHF_NOTE_NV_CUINFO"
        /*0018*/ 	.short	0x0002
        /*001a*/ 	.short	0x0064
        /*001c*/ 	.short	0x0082
	.zero		2


//--------------------- .nv.info                  --------------------------
	.section	.nv.info,"",@"SHT_CUDA_INFO"
	.align	4


	//----- nvinfo : EIATTR_REGCOUNT
	.align		4
        /*0000*/ 	.byte	0x04, 0x2f
        /*0002*/ 	.short	(.L_2 - .L_1)
	.align		4
.L_1:
        /*0004*/ 	.word	index@(_Z13sayHelloWorldPi)
        /*0008*/ 	.word	0x00000018


	//----- nvinfo : EIATTR_FRAME_SIZE
	.align		4
.L_2:
        /*000c*/ 	.byte	0x04, 0x11
        /*000e*/ 	.short	(.L_4 - .L_3)
	.align		4
.L_3:
        /*0010*/ 	.word	index@(_Z13sayHelloWorldPi)
        /*0014*/ 	.word	0x00000008


	//----- nvinfo : EIATTR_MIN_STACK_SIZE
	.align		4
.L_4:
        /*0018*/ 	.byte	0x04, 0x12
        /*001a*/ 	.short	(.L_6 - .L_5)
	.align		4
.L_5:
        /*001c*/ 	.word	index@(_Z13sayHelloWorldPi)
        /*0020*/ 	.word	0x00000008
.L_6:


//--------------------- .nv.compat                --------------------------
	.section	.nv.compat,"",@"SHT_CUDA_COMPAT_INFO"
	.align	4
        /*0000*/ 	.byte	0x02, 0x09, 0x00, 0x00, 0x02, 0x02, 0x01, 0x00, 0x02, 0x05, 0x05, 0x00, 0x03, 0x07, 0x01, 0x01
        /*0010*/ 	.byte	0x02, 0x03, 0x00, 0x00, 0x02, 0x06, 0x01, 0x00, 0x04, 0x0b, 0x08, 0x00, 0x09, 0x00, 0x00, 0x00
        /*0020*/ 	.byte	0x00, 0x00, 0x00, 0x00


//--------------------- .nv.info._Z13sayHelloWorldPi --------------------------
	.section	.nv.info._Z13sayHelloWorldPi,"",@"SHT_CUDA_INFO"
	.sectionflags	@""
	.align	4


	//----- nvinfo : EIATTR_CUDA_API_VERSION
	.align		4
        /*0000*/ 	.byte	0x04, 0x37
        /*0002*/ 	.short	(.L_8 - .L_7)
.L_7:
        /*0004*/ 	.word	0x00000082


	//----- nvinfo : EIATTR_KPARAM_INFO
	.align		4
.L_8:
        /*0008*/ 	.byte	0x04, 0x17
        /*000a*/ 	.short	(.L_10 - .L_9)
.L_9:
        /*000c*/ 	.word	0x00000000
        /*0010*/ 	.short	0x0000
        /*0012*/ 	.short	0x0000
        /*0014*/ 	.byte	0x00, 0xf5, 0x21, 0x00


	//----- nvinfo : EIATTR_SPARSE_MMA_MASK
	.align		4
.L_10:
        /*0018*/ 	.byte	0x03, 0x50
        /*001a*/ 	.short	0x0000


	//----- nvinfo : EIATTR_MAXREG_COUNT
	.align		4
        /*001c*/ 	.byte	0x03, 0x1b
        /*001e*/ 	.short	0x00ff


	//----- nvinfo : EIATTR_EXTERNS
	.align		4
        /*0020*/ 	.byte	0x04, 0x0f
        /*0022*/ 	.short	(.L_12 - .L_11)


	//   ....[0]....
	.align		4
.L_11:
        /*0024*/ 	.word	index@(vprintf)


	//----- nvinfo : EIATTR_MERCURY_ISA_VERSION
	.align		4
.L_12:
        /*0028*/ 	.byte	0x03, 0x5f
        /*002a*/ 	.short	0x0101


	//----- nvinfo : EIATTR_INT_WARP_WIDE_INSTR_OFFSETS
	.align		4
        /*002c*/ 	.byte	0x04, 0x31
        /*002e*/ 	.short	(.L_14 - .L_13)


	//   ....[0]....
.L_13:
        /*0030*/ 	.word	0x00000130


	//----- nvinfo : EIATTR_VRC_CTA_INIT_COUNT
	.align		4
.L_14:
        /*0034*/ 	.byte	0x02, 0x4a
	.zero		1
	.zero		1


	//----- nvinfo : EIATTR_SYSCALL_OFFSETS
	.align		4
        /*0038*/ 	.byte	0x04, 0x46
        /*003a*/ 	.short	(.L_16 - .L_15)


	//   ....[0]....
.L_15:
        /*003c*/ 	.word	0x00000100


	//----- nvinfo : EIATTR_EXIT_INSTR_OFFSETS
	.align		4
.L_16:
        /*0040*/ 	.byte	0x04, 0x1c
        /*0042*/ 	.short	(.L_18 - .L_17)


	//   ....[0]....
.L_17:
        /*0044*/ 	.word	0x00000180


	//----- nvinfo : EIATTR_CBANK_PARAM_SIZE
	.align		4
.L_18:
        /*0048*/ 	.byte	0x03, 0x19
        /*004a*/ 	.short	0x0008


	//----- nvinfo : EIATTR_PARAM_CBANK
	.align		4
        /*004c*/ 	.byte	0x04, 0x0a
        /*004e*/ 	.short	(.L_20 - .L_19)
	.align		4
.L_19:
        /*0050*/ 	.word	index@(.nv.constant0._Z13sayHelloWorldPi)
        /*0054*/ 	.short	0x0380
        /*0056*/ 	.short	0x0008


	//----- nvinfo : EIATTR_SW_WAR
	.align		4
.L_20:
        /*0058*/ 	.byte	0x04, 0x36
        /*005a*/ 	.short	(.L_22 - .L_21)
.L_21:
        /*005c*/ 	.word	0x00000008
.L_22:


//--------------------- .nv.callgraph             --------------------------
	.section	.nv.callgraph,"",@"SHT_CUDA_CALLGRAPH"
	.align	4
	.sectionentsize	8
	.align		4
        /*0000*/ 	.word	0x00000000
	.align		4
        /*0004*/ 	.word	0xffffffff
	.align		4
        /*0008*/ 	.word	index@(_Z13sayHelloWorldPi)
	.align		4
        /*000c*/ 	.word	index@(vprintf)
	.align		4
        /*0010*/ 	.word	0x00000000
	.align		4
        /*0014*/ 	.word	0xfffffffe
	.align		4
        /*0018*/ 	.word	0x00000000
	.align		4
        /*001c*/ 	.word	0xfffffffd
	.align		4
        /*0020*/ 	.word	0x00000000
	.align		4
        /*0024*/ 	.word	0xfffffffc


//--------------------- .nv.constant4             --------------------------
	.section	.nv.constant4,"a",@progbits
	.align	8
	.align		8
.nv.constant4:
        /*0000*/ 	.dword	vprintf
	.align		8
        /*0008*/ 	.dword	$str


//--------------------- .text._Z13sayHelloWorldPi --------------------------
	.section	.text._Z13sayHelloWorldPi,"ax",@progbits
	.align	128
        .global         _Z13sayHelloWorldPi
        .type           _Z13sayHelloWorldPi,@function
        .size           _Z13sayHelloWorldPi,(.L_x_2 - _Z13sayHelloWorldPi)
        .other          _Z13sayHelloWorldPi,@"STO_CUDA_ENTRY STV_DEFAULT"
_Z13sayHelloWorldPi:
.text._Z13sayHelloWorldPi:
[----:B------:R-:W0:Y:S01]  /*0000*/  LDC R1, c[0x0][0x37c] ;  /* 0x0000df00ff017b82 */ /* 0x000e220000000800 */
[----:B------:R-:W1:Y:S01]  /*0010*/  S2R R8, SR_CTAID.X ;  /* 0x0000000000087919 */ /* 0x000e620000002500 */
[----:B0-----:R-:W-:Y:S01]  /*0020*/  VIADD R1, R1, 0xfffffff8 ;  /* 0xfffffff801017836 */ /* 0x001fe20000000000 */
[----:B------:R-:W-:Y:S01]  /*0030*/  MOV R0, 0x0 ;  /* 0x0000000000007802 */ /* 0x000fe20000000f00 */
[----:B------:R-:W0:Y:S01]  /*0040*/  LDCU UR4, c[0x0][0x2f8] ;  /* 0x00005f00ff0477ac */ /* 0x000e220008000800 */
[----:B------:R-:W1:Y:S03]  /*0050*/  S2R R9, SR_TID.X ;  /* 0x0000000000097919 */ /* 0x000e660000002100 */
[----:B------:R2:W3:Y:S01]  /*0060*/  LDC.64 R2, c[0x4][R0] ;  /* 0x0100000000027b82 */ /* 0x0004e20000000a00 */
[----:B------:R-:W4:Y:S01]  /*0070*/  LDCU.64 UR6, c[0x4][0x8] ;  /* 0x01000100ff0677ac */ /* 0x000f220008000a00 */
[----:B------:R-:W5:Y:S01]  /*0080*/  LDCU UR5, c[0x0][0x2fc] ;  /* 0x00005f80ff0577ac */ /* 0x000f620008000800 */
[----:B------:R-:W1:Y:S01]  /*0090*/  LDCU.64 UR36, c[0x0][0x358] ;  /* 0x00006b00ff2477ac */ /* 0x000e620008000a00 */
[----:B0-----:R-:W-:Y:S01]  /*00a0*/  IADD3 R6, P0, PT, R1, UR4, RZ ;  /* 0x0000000401067c10 */ /* 0x001fe2000ff1e0ff */
[----:B----4-:R-:W-:-:S02]  /*00b0*/  IMAD.U32 R4, RZ, RZ, UR6 ;  /* 0x00000006ff047e24 */ /* 0x010fc4000f8e00ff */
[----:B------:R-:W-:Y:S02]  /*00c0*/  IMAD.U32 R5, RZ, RZ, UR7 ;  /* 0x00000007ff057e24 */ /* 0x000fe4000f8e00ff */
[----:B-----5:R-:W-:Y:S01]  /*00d0*/  IMAD.X R7, RZ, RZ, UR5, P0 ;  /* 0x00000005ff077e24 */ /* 0x020fe200080e06ff */
[----:B-1----:R2:W-:Y:S07]  /*00e0*/  STL.64 [R1], R8 ;  /* 0x0000000801007387 */ /* 0x0025ee0000100a00 */
[----:B------:R-:W-:-:S07]  /*00f0*/  LEPC R20, `(.L_x_0) ;  /* 0x000000001014794e */ /* 0x000fce0000000000 */
[----:B--23--:R-:W-:Y:S05]  /*0100*/  CALL.ABS.NOINC R2 ;  /* 0x0000000002007343 */ /* 0x00cfea0003c00000 */
.L_x_0:
[----:B------:R-:W0:Y:S01]  /*0110*/  S2R R0, SR_LANEID ;  /* 0x0000000000007919 */ /* 0x000e220000000000 */
[----:B------:R-:W1:Y:S01]  /*0120*/  LDC.64 R2, c[0x0][0x380] ;  /* 0x0000e000ff027b82 */ /* 0x000e620000000a00 */
[----:B------:R-:W-:Y:S02]  /*0130*/  VOTEU.ANY UR4, UPT, PT ;  /* 0x0000000000047886 */ /* 0x000fe400038e0100 */
[----:B------:R-:W-:Y:S02]  /*0140*/  UFLO.U32 UR5, UR4 ;  /* 0x00000004000572bd */ /* 0x000fe400080e0000 */
[----:B------:R-:W1:Y:S04]  /*0150*/  POPC R5, UR4 ;  /* 0x0000000400057d09 */ /* 0x000e680008000000 */
[----:B0-----:R-:W-:-:S13]  /*0160*/  ISETP.EQ.U32.AND P0, PT, R0, UR5, PT ;  /* 0x0000000500007c0c */ /* 0x001fda000bf02070 */
[----:B-1----:R-:W-:Y:S01]  /*0170*/  @P0 REDG.E.ADD.STRONG.GPU desc[UR36][R2.64], R5 ;  /* 0x000000050200098e */ /* 0x002fe2000c12e124 */
[----:B------:R-:W-:Y:S05]  /*0180*/  EXIT ;  /* 0x000000000000794d */ /* 0x000fea0003800000 */
.L_x_1:
[----:B------:R-:W-:-:S00]  /*0190*/  BRA `(.L_x_1) ;  /* 0xfffffffc00fc7947 */ /* 0x000fc0000383ffff */
[----:B------:R-:W-:-:S00]  /*01a0*/  NOP ;  /* 0x0000000000007918 */ /* 0x000fc00000000000 */
        /* <DEDUP_REMOVED lines=13> */
.L_x_2:


//--------------------- .nv.global.init           --------------------------
	.section	.nv.global.init,"aw",@progbits
.nv.global.init:
	.type		$str,@object
	.size		$str,(.L_0 - $str)
$str:
        /*0000*/ 	.byte	0x48, 0x65, 0x6c, 0x6c, 0x6f, 0x20, 0x57, 0x6f, 0x72, 0x6c, 0x64, 0x20, 0x66, 0x72, 0x6f, 0x6d
        /*0010*/ 	.byte	0x20, 0x42, 0x6c, 0x6f, 0x63, 0x6b, 0x20, 0x25, 0x64, 0x20, 0x61, 0x6e, 0x64, 0x20, 0x54, 0x68
        /*0020*/ 	.byte	0x72, 0x65, 0x61, 0x64, 0x20, 0x25, 0x64, 0x20, 0x0a, 0x00
.L_0:


//--------------------- .nv.shared.reserved.0     --------------------------
	.section	.nv.shared.reserved.0,"aw",@nobits
	.weak		__nv_reservedSMEM_offset_0_alias
	.size		__nv_reservedSMEM_offset_0_alias, 0, 64
	.other		__nv_reservedSMEM_offset_0_alias,@"STO_CUDA_RESERVED_SHARED STV_DEFAULT"
__nv_reservedSMEM_offset_0_alias:
	.zero		0
	.zero		64


//--------------------- .nv.constant0._Z13sayHelloWorldPi --------------------------
	.section	.nv.constant0._Z13sayHelloWorldPi,"a",@progbits
	.sectionflags	@""
	.align	4
.nv.constant0._Z13sayHelloWorldPi:
	.zero		904


//--------------------- SYMBOLS --------------------------

	.type		.nv.reservedSmem.offset0,@object
	.size		.nv.reservedSmem.offset0,0x4
	.type		vprintf,@function
